//
// Generated by NVIDIA NVVM Compiler
//
// Compiler Build ID: CL-36424714
// Cuda compilation tools, release 13.0, V13.0.88
// Based on NVVM 20.0.0
//

.version 9.0
.target sm_100
.address_size 64

	// .globl	_Z22degreeCentralityKernelPiiPf

.visible .entry _Z22degreeCentralityKernelPiiPf(
	.param .u64 .ptr .align 1 _Z22degreeCentralityKernelPiiPf_param_0,
	.param .u32 _Z22degreeCentralityKernelPiiPf_param_1,
	.param .u64 .ptr .align 1 _Z22degreeCentralityKernelPiiPf_param_2
)
{
	.reg .pred 	%p<2>;
	.reg .b32 	%r<9>;
	.reg .b32 	%f<2>;
	.reg .b64 	%rd<8>;

	ld.param.u64 	%rd1, [_Z22degreeCentralityKernelPiiPf_param_0];
	ld.param.u32 	%r2, [_Z22degreeCentralityKernelPiiPf_param_1];
	ld.param.u64 	%rd2, [_Z22degreeCentralityKernelPiiPf_param_2];
	mov.u32 	%r3, %ctaid.x;
	mov.u32 	%r4, %ntid.x;
	mov.u32 	%r5, %tid.x;
	mad.lo.s32 	%r1, %r3, %r4, %r5;
	setp.ge.s32 	%p1, %r1, %r2;
	@%p1 bra 	$L__BB0_2;
	cvta.to.global.u64 	%rd3, %rd1;
	cvta.to.global.u64 	%rd4, %rd2;
	mul.wide.s32 	%rd5, %r1, 4;
	add.s64 	%rd6, %rd3, %rd5;
	ld.global.u32 	%r6, [%rd6+4];
	ld.global.u32 	%r7, [%rd6];
	sub.s32 	%r8, %r6, %r7;
	cvt.rn.f32.s32 	%f1, %r8;
	add.s64 	%rd7, %rd4, %rd5;
	st.global.f32 	[%rd7], %f1;
$L__BB0_2:
	ret;

}
	// .globl	_Z9bfsKernelPiS_iiS_
.visible .entry _Z9bfsKernelPiS_iiS_(
	.param .u64 .ptr .align 1 _Z9bfsKernelPiS_iiS__param_0,
	.param .u64 .ptr .align 1 _Z9bfsKernelPiS_iiS__param_1,
	.param .u32 _Z9bfsKernelPiS_iiS__param_2,
	.param .u32 _Z9bfsKernelPiS_iiS__param_3,
	.param .u64 .ptr .align 1 _Z9bfsKernelPiS_iiS__param_4
)
{
	.reg .pred 	%p<22>;
	.reg .b16 	%rs<12>;
	.reg .b32 	%r<53>;
	.reg .b64 	%rd<25>;

	ld.param.u64 	%rd7, [_Z9bfsKernelPiS_iiS__param_0];
	ld.param.u64 	%rd8, [_Z9bfsKernelPiS_iiS__param_1];
	ld.param.u32 	%r28, [_Z9bfsKernelPiS_iiS__param_2];
	ld.param.u32 	%r29, [_Z9bfsKernelPiS_iiS__param_3];
	ld.param.u64 	%rd9, [_Z9bfsKernelPiS_iiS__param_4];
	cvta.to.global.u64 	%rd1, %rd9;
	mov.u32 	%r1, %tid.x;
	setp.ne.s32 	%p3, %r1, 0;
	@%p3 bra 	$L__BB1_15;
	setp.lt.s32 	%p4, %r28, 1;
	@%p4 bra 	$L__BB1_14;
	and.b32  	%r2, %r28, 15;
	setp.lt.u32 	%p5, %r28, 16;
	mov.b32 	%r45, 0;
	@%p5 bra 	$L__BB1_5;
	and.b32  	%r45, %r28, 2147483632;
	mov.b32 	%r43, 0;
$L__BB1_4:
	.pragma "nounroll";
	mul.wide.u32 	%rd10, %r43, 4;
	add.s64 	%rd11, %rd1, %rd10;
	mov.b32 	%r32, 1000000000;
	st.global.u32 	[%rd11], %r32;
	st.global.u32 	[%rd11+4], %r32;
	st.global.u32 	[%rd11+8], %r32;
	st.global.u32 	[%rd11+12], %r32;
	st.global.u32 	[%rd11+16], %r32;
	st.global.u32 	[%rd11+20], %r32;
	st.global.u32 	[%rd11+24], %r32;
	st.global.u32 	[%rd11+28], %r32;
	st.global.u32 	[%rd11+32], %r32;
	st.global.u32 	[%rd11+36], %r32;
	st.global.u32 	[%rd11+40], %r32;
	st.global.u32 	[%rd11+44], %r32;
	st.global.u32 	[%rd11+48], %r32;
	st.global.u32 	[%rd11+52], %r32;
	st.global.u32 	[%rd11+56], %r32;
	st.global.u32 	[%rd11+60], %r32;
	add.s32 	%r43, %r43, 16;
	setp.ne.s32 	%p6, %r43, %r45;
	@%p6 bra 	$L__BB1_4;
$L__BB1_5:
	setp.eq.s32 	%p7, %r2, 0;
	@%p7 bra 	$L__BB1_14;
	and.b32  	%r7, %r28, 7;
	setp.lt.u32 	%p8, %r2, 8;
	@%p8 bra 	$L__BB1_8;
	mul.wide.u32 	%rd12, %r45, 4;
	add.s64 	%rd13, %rd1, %rd12;
	mov.b32 	%r33, 1000000000;
	st.global.u32 	[%rd13], %r33;
	st.global.u32 	[%rd13+4], %r33;
	st.global.u32 	[%rd13+8], %r33;
	st.global.u32 	[%rd13+12], %r33;
	st.global.u32 	[%rd13+16], %r33;
	st.global.u32 	[%rd13+20], %r33;
	st.global.u32 	[%rd13+24], %r33;
	st.global.u32 	[%rd13+28], %r33;
	add.s32 	%r45, %r45, 8;
$L__BB1_8:
	setp.eq.s32 	%p9, %r7, 0;
	@%p9 bra 	$L__BB1_14;
	and.b32  	%r10, %r28, 3;
	setp.lt.u32 	%p10, %r7, 4;
	@%p10 bra 	$L__BB1_11;
	mul.wide.u32 	%rd14, %r45, 4;
	add.s64 	%rd15, %rd1, %rd14;
	mov.b32 	%r34, 1000000000;
	st.global.u32 	[%rd15], %r34;
	st.global.u32 	[%rd15+4], %r34;
	st.global.u32 	[%rd15+8], %r34;
	st.global.u32 	[%rd15+12], %r34;
	add.s32 	%r45, %r45, 4;
$L__BB1_11:
	setp.eq.s32 	%p11, %r10, 0;
	@%p11 bra 	$L__BB1_14;
	mov.b32 	%r48, 0;
$L__BB1_13:
	.pragma "nounroll";
	mul.wide.u32 	%rd16, %r45, 4;
	add.s64 	%rd17, %rd1, %rd16;
	mov.b32 	%r36, 1000000000;
	st.global.u32 	[%rd17], %r36;
	add.s32 	%r45, %r45, 1;
	add.s32 	%r48, %r48, 1;
	setp.ne.s32 	%p12, %r48, %r10;
	@%p12 bra 	$L__BB1_13;
$L__BB1_14:
	mul.wide.s32 	%rd18, %r29, 4;
	add.s64 	%rd19, %rd1, %rd18;
	mov.b32 	%r37, 0;
	st.global.u32 	[%rd19], %r37;
$L__BB1_15:
	bar.sync 	0;
	mov.u32 	%r17, %ntid.x;
	cvta.to.global.u64 	%rd2, %rd7;
	cvta.to.global.u64 	%rd3, %rd8;
$L__BB1_16:
	setp.ge.s32 	%p14, %r1, %r28;
	bar.sync 	0;
	mov.pred 	%p21, -1;
	@%p14 bra 	$L__BB1_25;
	mov.b16 	%rs10, 0;
	mov.u32 	%r49, %r1;
$L__BB1_18:
	mul.wide.s32 	%rd20, %r49, 4;
	add.s64 	%rd4, %rd1, %rd20;
	ld.global.u32 	%r38, [%rd4];
	setp.gt.s32 	%p15, %r38, 999999999;
	@%p15 bra 	$L__BB1_23;
	add.s64 	%rd5, %rd2, %rd20;
	ld.global.u32 	%r51, [%rd5];
	ld.global.u32 	%r52, [%rd5+4];
	setp.ge.s32 	%p16, %r51, %r52;
	@%p16 bra 	$L__BB1_23;
$L__BB1_20:
	mul.wide.s32 	%rd22, %r51, 4;
	add.s64 	%rd23, %rd3, %rd22;
	ld.global.u32 	%r39, [%rd23];
	mul.wide.s32 	%rd24, %r39, 4;
	add.s64 	%rd6, %rd1, %rd24;
	ld.global.u32 	%r40, [%rd6];
	ld.global.u32 	%r41, [%rd4];
	add.s32 	%r23, %r41, 1;
	setp.le.s32 	%p17, %r40, %r23;
	@%p17 bra 	$L__BB1_22;
	atom.global.min.s32 	%r42, [%rd6], %r23;
	ld.global.u32 	%r52, [%rd5+4];
	mov.b16 	%rs10, 1;
$L__BB1_22:
	add.s32 	%r51, %r51, 1;
	setp.lt.s32 	%p18, %r51, %r52;
	@%p18 bra 	$L__BB1_20;
$L__BB1_23:
	add.s32 	%r49, %r49, %r17;
	setp.lt.s32 	%p19, %r49, %r28;
	@%p19 bra 	$L__BB1_18;
	and.b16  	%rs7, %rs10, 255;
	setp.eq.s16 	%p21, %rs7, 0;
$L__BB1_25:
	bar.sync 	0;
	not.pred 	%p20, %p21;
	@%p20 bra 	$L__BB1_16;
	ret;

}


// ===== COMPILED SASS (sm_100) =====

	.target	sm_100

	.elftype	@"ET_EXEC"


//--------------------- .note.nv.tkinfo           --------------------------
	.section	.note.nv.tkinfo,"",@"SHT_NOTE"
	.sectionflags	@"SHF_NOTE_NV_TKINFO"
	.tkinfo
        /*0018*/ 	.word	0x00000002
        /*0030*/ 	.string	""
        /*0030*/ 	.string	"ptxas"
        /*0030*/ 	.string	"Cuda compilation tools, release 13.0, V13.0.88"
        /*0030*/ 	.string	"Build cuda_13.0.r13.0/compiler.36424714_0"
        /*0030*/ 	.string	"-arch sm_100 -m 64 "



//--------------------- .note.nv.cuinfo           --------------------------
	.section	.note.nv.cuinfo,"",@"SHT_NOTE"
	.sectionflags	@"SHF_NOTE_NV_CUINFO"
        /*0018*/ 	.short	0x0002
        /*001a*/ 	.short	0x0064
        /*001c*/ 	.short	0x0082
	.zero		2


//--------------------- .nv.info                  --------------------------
	.section	.nv.info,"",@"SHT_CUDA_INFO"
	.align	4


	//----- nvinfo : EIATTR_REGCOUNT
	.align		4
        /*0000*/ 	.byte	0x04, 0x2f
        /*0002*/ 	.short	(.L_1 - .L_0)
	.align		4
.L_0:
        /*0004*/ 	.word	index@(_Z22degreeCentralityKernelPiiPf)
        /*0008*/ 	.word	0x0000000c


	//----- nvinfo : EIATTR_FRAME_SIZE
	.align		4
.L_1:
        /*000c*/ 	.byte	0x04, 0x11
        /*000e*/ 	.short	(.L_3 - .L_2)
	.align		4
.L_2:
        /*0010*/ 	.word	index@(_Z22degreeCentralityKernelPiiPf)
        /*0014*/ 	.word	0x00000000


	//----- nvinfo : EIATTR_REGCOUNT
	.align		4
.L_3:
        /*0018*/ 	.byte	0x04, 0x2f
        /*001a*/ 	.short	(.L_5 - .L_4)
	.align		4
.L_4:
        /*001c*/ 	.word	index@(_Z9bfsKernelPiS_iiS_)
        /*0020*/ 	.word	0x00000016


	//----- nvinfo : EIATTR_FRAME_SIZE
	.align		4
.L_5:
        /*0024*/ 	.byte	0x04, 0x11
        /*0026*/ 	.short	(.L_7 - .L_6)
	.align		4
.L_6:
        /*0028*/ 	.word	index@(_Z9bfsKernelPiS_iiS_)
        /*002c*/ 	.word	0x00000000


	//----- nvinfo : EIATTR_MIN_STACK_SIZE
	.align		4
.L_7:
        /*0030*/ 	.byte	0x04, 0x12
        /*0032*/ 	.short	(.L_9 - .L_8)
	.align		4
.L_8:
        /*0034*/ 	.word	index@(_Z9bfsKernelPiS_iiS_)
        /*0038*/ 	.word	0x00000000


	//----- nvinfo : EIATTR_MIN_STACK_SIZE
	.align		4
.L_9:
        /*003c*/ 	.byte	0x04, 0x12
        /*003e*/ 	.short	(.L_11 - .L_10)
	.align		4
.L_10:
        /*0040*/ 	.word	index@(_Z22degreeCentralityKernelPiiPf)
        /*0044*/ 	.word	0x00000000
.L_11:


//--------------------- .nv.compat                --------------------------
	.section	.nv.compat,"",@"SHT_CUDA_COMPAT_INFO"
	.align	4
        /*0000*/ 	.byte	0x02, 0x09, 0x00, 0x00, 0x02, 0x02, 0x01, 0x00, 0x02, 0x05, 0x05, 0x00, 0x03, 0x07, 0x01, 0x01
        /*0010*/ 	.byte	0x02, 0x03, 0x00, 0x00, 0x02, 0x06, 0x01, 0x00, 0x04, 0x0b, 0x08, 0x00, 0x09, 0x00, 0x00, 0x00
        /*0020*/ 	.byte	0x00, 0x00, 0x00, 0x00


//--------------------- .nv.info._Z9bfsKernelPiS_iiS_ --------------------------
	.section	.nv.info._Z9bfsKernelPiS_iiS_,"",@"SHT_CUDA_INFO"
	.sectionflags	@""
	.align	4


	//----- nvinfo : EIATTR_CUDA_API_VERSION
	.align		4
        /*0000*/ 	.byte	0x04, 0x37
        /*0002*/ 	.short	(.L_13 - .L_12)
.L_12:
        /*0004*/ 	.word	0x00000082


	//----- nvinfo : EIATTR_KPARAM_INFO
	.align		4
.L_13:
        /*0008*/ 	.byte	0x04, 0x17
        /*000a*/ 	.short	(.L_15 - .L_14)
.L_14:
        /*000c*/ 	.word	0x00000000
        /*0010*/ 	.short	0x0004
        /*0012*/ 	.short	0x0018
        /*0014*/ 	.byte	0x00, 0xf5, 0x21, 0x00


	//----- nvinfo : EIATTR_KPARAM_INFO
	.align		4
.L_15:
        /*0018*/ 	.byte	0x04, 0x17
        /*001a*/ 	.short	(.L_17 - .L_16)
.L_16:
        /*001c*/ 	.word	0x00000000
        /*0020*/ 	.short	0x0003
        /*0022*/ 	.short	0x0014
        /*0024*/ 	.byte	0x00, 0xf0, 0x11, 0x00


	//----- nvinfo : EIATTR_KPARAM_INFO
	.align		4
.L_17:
        /*0028*/ 	.byte	0x04, 0x17
        /*002a*/ 	.short	(.L_19 - .L_18)
.L_18:
        /*002c*/ 	.word	0x00000000
        /*0030*/ 	.short	0x0002
        /*0032*/ 	.short	0x0010
        /*0034*/ 	.byte	0x00, 0xf0, 0x11, 0x00


	//----- nvinfo : EIATTR_KPARAM_INFO
	.align		4
.L_19:
        /*0038*/ 	.byte	0x04, 0x17
        /*003a*/ 	.short	(.L_21 - .L_20)
.L_20:
        /*003c*/ 	.word	0x00000000
        /*0040*/ 	.short	0x0001
        /*0042*/ 	.short	0x0008
        /*0044*/ 	.byte	0x00, 0xf5, 0x21, 0x00


	//----- nvinfo : EIATTR_KPARAM_INFO
	.align		4
.L_21:
        /*0048*/ 	.byte	0x04, 0x17
        /*004a*/ 	.short	(.L_23 - .L_22)
.L_22:
        /*004c*/ 	.word	0x00000000
        /*0050*/ 	.short	0x0000
        /*0052*/ 	.short	0x0000
        /*0054*/ 	.byte	0x00, 0xf5, 0x21, 0x00


	//----- nvinfo : EIATTR_SPARSE_MMA_MASK
	.align		4
.L_23:
        /*0058*/ 	.byte	0x03, 0x50
        /*005a*/ 	.short	0x0000


	//----- nvinfo : EIATTR_MAXREG_COUNT
	.align		4
        /*005c*/ 	.byte	0x03, 0x1b
        /*005e*/ 	.short	0x00ff


	//----- nvinfo : EIATTR_NUM_BARRIERS
	.align		4
        /*0060*/ 	.byte	0x02, 0x4c
        /*0062*/ 	.byte	0x01
	.zero		1


	//----- nvinfo : EIATTR_MERCURY_ISA_VERSION
	.align		4
        /*0064*/ 	.byte	0x03, 0x5f
        /*0066*/ 	.short	0x0101


	//----- nvinfo : EIATTR_VRC_CTA_INIT_COUNT
	.align		4
        /*0068*/ 	.byte	0x02, 0x4a
	.zero		1
	.zero		1


	//----- nvinfo : EIATTR_EXIT_INSTR_OFFSETS
	.align		4
        /*006c*/ 	.byte	0x04, 0x1c
        /*006e*/ 	.short	(.L_25 - .L_24)


	//   ....[0]....
.L_24:
        /*0070*/ 	.word	0x000008c0


	//----- nvinfo : EIATTR_CRS_STACK_SIZE
	.align		4
.L_25:
        /*0074*/ 	.byte	0x04, 0x1e
        /*0076*/ 	.short	(.L_27 - .L_26)
.L_26:
        /*0078*/ 	.word	0x00000000


	//----- nvinfo : EIATTR_CBANK_PARAM_SIZE
	.align		4
.L_27:
        /*007c*/ 	.byte	0x03, 0x19
        /*007e*/ 	.short	0x0020


	//----- nvinfo : EIATTR_PARAM_CBANK
	.align		4
        /*0080*/ 	.byte	0x04, 0x0a
        /*0082*/ 	.short	(.L_29 - .L_28)
	.align		4
.L_28:
        /*0084*/ 	.word	index@(.nv.constant0._Z9bfsKernelPiS_iiS_)
        /*0088*/ 	.short	0x0380
        /*008a*/ 	.short	0x0020


	//----- nvinfo : EIATTR_SW_WAR
	.align		4
.L_29:
        /*008c*/ 	.byte	0x04, 0x36
        /*008e*/ 	.short	(.L_31 - .L_30)
.L_30:
        /*0090*/ 	.word	0x00000008
.L_31:


//--------------------- .nv.info._Z22degreeCentralityKernelPiiPf --------------------------
	.section	.nv.info._Z22degreeCentralityKernelPiiPf,"",@"SHT_CUDA_INFO"
	.sectionflags	@""
	.align	4


	//----- nvinfo : EIATTR_CUDA_API_VERSION
	.align		4
        /*0000*/ 	.byte	0x04, 0x37
        /*0002*/ 	.short	(.L_33 - .L_32)
.L_32:
        /*0004*/ 	.word	0x00000082


	//----- nvinfo : EIATTR_KPARAM_INFO
	.align		4
.L_33:
        /*0008*/ 	.byte	0x04, 0x17
        /*000a*/ 	.short	(.L_35 - .L_34)
.L_34:
        /*000c*/ 	.word	0x00000000
        /*0010*/ 	.short	0x0002
        /*0012*/ 	.short	0x0010
        /*0014*/ 	.byte	0x00, 0xf5, 0x21, 0x00


	//----- nvinfo : EIATTR_KPARAM_INFO
	.align		4
.L_35:
        /*0018*/ 	.byte	0x04, 0x17
        /*001a*/ 	.short	(.L_37 - .L_36)
.L_36:
        /*001c*/ 	.word	0x00000000
        /*0020*/ 	.short	0x0001
        /*0022*/ 	.short	0x0008
        /*0024*/ 	.byte	0x00, 0xf0, 0x11, 0x00


	//----- nvinfo : EIATTR_KPARAM_INFO
	.align		4
.L_37:
        /*0028*/ 	.byte	0x04, 0x17
        /*002a*/ 	.short	(.L_39 - .L_38)
.L_38:
        /*002c*/ 	.word	0x00000000
        /*0030*/ 	.short	0x0000
        /*0032*/ 	.short	0x0000
        /*0034*/ 	.byte	0x00, 0xf5, 0x21, 0x00


	//----- nvinfo : EIATTR_SPARSE_MMA_MASK
	.align		4
.L_39:
        /*0038*/ 	.byte	0x03, 0x50
        /*003a*/ 	.short	0x0000


	//----- nvinfo : EIATTR_MAXREG_COUNT
	.align		4
        /*003c*/ 	.byte	0x03, 0x1b
        /*003e*/ 	.short	0x00ff


	//----- nvinfo : EIATTR_MERCURY_ISA_VERSION
	.align		4
        /*0040*/ 	.byte	0x03, 0x5f
        /*0042*/ 	.short	0x0101


	//----- nvinfo : EIATTR_VRC_CTA_INIT_COUNT
	.align		4
        /*0044*/ 	.byte	0x02, 0x4a
	.zero		1
	.zero		1


	//----- nvinfo : EIATTR_EXIT_INSTR_OFFSETS
	.align		4
        /*0048*/ 	.byte	0x04, 0x1c
        /*004a*/ 	.short	(.L_41 - .L_40)


	//   ....[0]....
.L_40:
        /*004c*/ 	.word	0x00000070


	//   ....[1]....
        /*0050*/ 	.word	0x00000120


	//----- nvinfo : EIATTR_CBANK_PARAM_SIZE
	.align		4
.L_41:
        /*0054*/ 	.byte	0x03, 0x19
        /*0056*/ 	.short	0x0018


	//----- nvinfo : EIATTR_PARAM_CBANK
	.align		4
        /*0058*/ 	.byte	0x04, 0x0a
        /*005a*/ 	.short	(.L_43 - .L_42)
	.align		4
.L_42:
        /*005c*/ 	.word	index@(.nv.constant0._Z22degreeCentralityKernelPiiPf)
        /*0060*/ 	.short	0x0380
        /*0062*/ 	.short	0x0018


	//----- nvinfo : EIATTR_SW_WAR
	.align		4
.L_43:
        /*0064*/ 	.byte	0x04, 0x36
        /*0066*/ 	.short	(.L_45 - .L_44)
.L_44:
        /*0068*/ 	.word	0x00000008
.L_45:


//--------------------- .nv.callgraph             --------------------------
	.section	.nv.callgraph,"",@"SHT_CUDA_CALLGRAPH"
	.align	4
	.sectionentsize	8
	.align		4
        /*0000*/ 	.word	0x00000000
	.align		4
        /*0004*/ 	.word	0xffffffff
	.align		4
        /*0008*/ 	.word	0x00000000
	.align		4
        /*000c*/ 	.word	0xfffffffe
	.align		4
        /*0010*/ 	.word	0x00000000
	.align		4
        /*0014*/ 	.word	0xfffffffd
	.align		4
        /*0018*/ 	.word	0x00000000
	.align		4
        /*001c*/ 	.word	0xfffffffc


//--------------------- .text._Z9bfsKernelPiS_iiS_ --------------------------
	.section	.text._Z9bfsKernelPiS_iiS_,"ax",@progbits
	.align	128
        .global         _Z9bfsKernelPiS_iiS_
        .type           _Z9bfsKernelPiS_iiS_,@function
        .size           _Z9bfsKernelPiS_iiS_,(.L_x_20 - _Z9bfsKernelPiS_iiS_)
        .other          _Z9bfsKernelPiS_iiS_,@"STO_CUDA_ENTRY STV_DEFAULT"
_Z9bfsKernelPiS_iiS_:
.text._Z9bfsKernelPiS_iiS_:
[----:B------:R-:W-:Y:S01]  /*0000*/  LDC R1, c[0x0][0x37c] ;  /* 0x0000df00ff017b82 */ /* 0x000fe20000000800 */
[----:B------:R-:W0:Y:S01]  /*0010*/  S2R R0, SR_TID.X ;  /* 0x0000000000007919 */ /* 0x000e220000002100 */
[----:B------:R-:W1:Y:S01]  /*0020*/  LDCU.64 UR8, c[0x0][0x358] ;  /* 0x00006b00ff0877ac */ /* 0x000e620008000a00 */
[----:B------:R-:W-:Y:S01]  /*0030*/  BSSY.RECONVERGENT B0, `(.L_x_0) ;  /* 0x0000050000007945 */ /* 0x000fe20003800200 */
[----:B0-----:R-:W-:-:S13]  /*0040*/  ISETP.NE.AND P0, PT, R0, RZ, PT ;  /* 0x000000ff0000720c */ /* 0x001fda0003f05270 */
[----:B-1----:R-:W-:Y:S05]  /*0050*/  @P0 BRA `(.L_x_1) ;  /* 0x0000000400340947 */ /* 0x002fea0003800000 */
[----:B------:R-:W0:Y:S02]  /*0060*/  LDCU UR5, c[0x0][0x390] ;  /* 0x00007200ff0577ac */ /* 0x000e240008000800 */
[----:B0-----:R-:W-:-:S09]  /*0070*/  UISETP.GE.AND UP0, UPT, UR5, 0x1, UPT ;  /* 0x000000010500788c */ /* 0x001fd2000bf06270 */
[----:B------:R-:W-:Y:S05]  /*0080*/  BRA.U !UP0, `(.L_x_2) ;  /* 0x0000000508187547 */ /* 0x000fea000b800000 */
[----:B------:R-:W-:Y:S01]  /*0090*/  UISETP.GE.U32.AND UP0, UPT, UR5, 0x10, UPT ;  /* 0x000000100500788c */ /* 0x000fe2000bf06070 */
[----:B------:R-:W-:Y:S01]  /*00a0*/  IMAD.MOV.U32 R7, RZ, RZ, RZ ;  /* 0x000000ffff077224 */ /* 0x000fe200078e00ff */
[----:B------:R-:W-:-:S04]  /*00b0*/  ULOP3.LUT UR4, UR5, 0xf, URZ, 0xc0, !UPT ;  /* 0x0000000f05047892 */ /* 0x000fc8000f8ec0ff */
[----:B------:R-:W-:-:S03]  /*00c0*/  UISETP.NE.AND UP1, UPT, UR4, URZ, UPT ;  /* 0x000000ff0400728c */ /* 0x000fc6000bf25270 */
[----:B------:R-:W-:Y:S08]  /*00d0*/  BRA.U !UP0, `(.L_x_3) ;  /* 0x0000000108647547 */ /* 0x000ff0000b800000 */
[----:B------:R-:W0:Y:S01]  /*00e0*/  LDC.64 R4, c[0x0][0x398] ;  /* 0x0000e600ff047b82 */ /* 0x000e220000000a00 */
[----:B------:R-:W-:Y:S01]  /*00f0*/  ULOP3.LUT UR6, UR5, 0x7ffffff0, URZ, 0xc0, !UPT ;  /* 0x7ffffff005067892 */ /* 0x000fe2000f8ec0ff */
[----:B------:R-:W-:-:S05]  /*0100*/  IMAD.MOV.U32 R6, RZ, RZ, RZ ;  /* 0x000000ffff067224 */ /* 0x000fca00078e00ff */
[----:B------:R-:W-:-:S07]  /*0110*/  MOV R7, UR6 ;  /* 0x0000000600077c02 */ /* 0x000fce0008000f00 */
.L_x_4:
[----:B-1----:R-:W-:Y:S02]  /*0120*/  IMAD.MOV.U32 R9, RZ, RZ, 0x3b9aca00 ;  /* 0x3b9aca00ff097424 */ /* 0x002fe400078e00ff */
[C---:B0-----:R-:W-:Y:S01]  /*0130*/  IMAD.WIDE.U32 R2, R6.reuse, 0x4, R4 ;  /* 0x0000000406027825 */ /* 0x041fe200078e0004 */
[----:B------:R-:W-:-:S04]  /*0140*/  IADD3 R6, PT, PT, R6, 0x10, RZ ;  /* 0x0000001006067810 */ /* 0x000fc80007ffe0ff */
[----:B------:R1:W-:Y:S01]  /*0150*/  STG.E desc[UR8][R2.64], R9 ;  /* 0x0000000902007986 */ /* 0x0003e2000c101908 */
[----:B------:R-:W-:-:S03]  /*0160*/  ISETP.NE.AND P0, PT, R6, R7, PT ;  /* 0x000000070600720c */ /* 0x000fc60003f05270 */
[----:B------:R1:W-:Y:S04]  /*0170*/  STG.E desc[UR8][R2.64+0x4], R9 ;  /* 0x0000040902007986 */ /* 0x0003e8000c101908 */
        /* <DEDUP_REMOVED lines=13> */
[----:B------:R1:W-:Y:S01]  /*0250*/  STG.E desc[UR8][R2.64+0x3c], R9 ;  /* 0x00003c0902007986 */ /* 0x0003e2000c101908 */
[----:B------:R-:W-:Y:S05]  /*0260*/  @P0 BRA `(.L_x_4) ;  /* 0xfffffffc00ac0947 */ /* 0x000fea000383ffff */
.L_x_3:
[----:B------:R-:W-:Y:S05]  /*0270*/  BRA.U !UP1, `(.L_x_2) ;  /* 0x00000001099c7547 */ /* 0x000fea000b800000 */
[----:B------:R-:W-:Y:S02]  /*0280*/  UISETP.GE.U32.AND UP0, UPT, UR4, 0x8, UPT ;  /* 0x000000080400788c */ /* 0x000fe4000bf06070 */
[----:B------:R-:W-:-:S04]  /*0290*/  ULOP3.LUT UR6, UR5, 0x7, URZ, 0xc0, !UPT ;  /* 0x0000000705067892 */ /* 0x000fc8000f8ec0ff */
[----:B------:R-:W-:-:S03]  /*02a0*/  UISETP.NE.AND UP1, UPT, UR6, URZ, UPT ;  /* 0x000000ff0600728c */ /* 0x000fc6000bf25270 */
[----:B------:R-:W-:Y:S08]  /*02b0*/  BRA.U !UP0, `(.L_x_5) ;  /* 0x0000000108307547 */ /* 0x000ff0000b800000 */
[----:B-1----:R-:W0:Y:S01]  /*02c0*/  LDC.64 R2, c[0x0][0x398] ;  /* 0x0000e600ff027b82 */ /* 0x002e220000000a00 */
[----:B------:R-:W-:Y:S02]  /*02d0*/  IMAD.MOV.U32 R5, RZ, RZ, 0x3b9aca00 ;  /* 0x3b9aca00ff057424 */ /* 0x000fe400078e00ff */
[C---:B0-----:R-:W-:Y:S01]  /*02e0*/  IMAD.WIDE.U32 R2, R7.reuse, 0x4, R2 ;  /* 0x0000000407027825 */ /* 0x041fe200078e0002 */
[----:B------:R-:W-:-:S04]  /*02f0*/  IADD3 R7, PT, PT, R7, 0x8, RZ ;  /* 0x0000000807077810 */ /* 0x000fc80007ffe0ff */
[----:B------:R0:W-:Y:S04]  /*0300*/  STG.E desc[UR8][R2.64], R5 ;  /* 0x0000000502007986 */ /* 0x0001e8000c101908 */
[----:B------:R0:W-:Y:S04]  /*0310*/  STG.E desc[UR8][R2.64+0x4], R5 ;  /* 0x0000040502007986 */ /* 0x0001e8000c101908 */
[----:B------:R0:W-:Y:S04]  /*0320*/  STG.E desc[UR8][R2.64+0x8], R5 ;  /* 0x0000080502007986 */ /* 0x0001e8000c101908 */
[----:B------:R0:W-:Y:S04]  /*0330*/  STG.E desc[UR8][R2.64+0xc], R5 ;  /* 0x00000c0502007986 */ /* 0x0001e8000c101908 */
[----:B------:R0:W-:Y:S04]  /*0340*/  STG.E desc[UR8][R2.64+0x10], R5 ;  /* 0x0000100502007986 */ /* 0x0001e8000c101908 */
[----:B------:R0:W-:Y:S04]  /*0350*/  STG.E desc[UR8][R2.64+0x14], R5 ;  /* 0x0000140502007986 */ /* 0x0001e8000c101908 */
[----:B------:R0:W-:Y:S04]  /*0360*/  STG.E desc[UR8][R2.64+0x18], R5 ;  /* 0x0000180502007986 */ /* 0x0001e8000c101908 */
[----:B------:R0:W-:Y:S02]  /*0370*/  STG.E desc[UR8][R2.64+0x1c], R5 ;  /* 0x00001c0502007986 */ /* 0x0001e4000c101908 */
.L_x_5:
[----:B------:R-:W-:Y:S05]  /*0380*/  BRA.U !UP1, `(.L_x_2) ;  /* 0x0000000109587547 */ /* 0x000fea000b800000 */
[----:B------:R-:W-:Y:S02]  /*0390*/  UISETP.GE.U32.AND UP0, UPT, UR6, 0x4, UPT ;  /* 0x000000040600788c */ /* 0x000fe4000bf06070 */
[----:B------:R-:W-:-:S04]  /*03a0*/  ULOP3.LUT UR5, UR5, 0x3, URZ, 0xc0, !UPT ;  /* 0x0000000305057892 */ /* 0x000fc8000f8ec0ff */
[----:B------:R-:W-:-:S03]  /*03b0*/  UISETP.NE.AND UP1, UPT, UR5, URZ, UPT ;  /* 0x000000ff0500728c */ /* 0x000fc6000bf25270 */
[----:B------:R-:W-:Y:S08]  /*03c0*/  BRA.U !UP0, `(.L_x_6) ;  /* 0x0000000108207547 */ /* 0x000ff0000b800000 */
[----:B01----:R-:W0:Y:S01]  /*03d0*/  LDC.64 R2, c[0x0][0x398] ;  /* 0x0000e600ff027b82 */ /* 0x003e220000000a00 */
[----:B------:R-:W-:Y:S02]  /*03e0*/  IMAD.MOV.U32 R5, RZ, RZ, 0x3b9aca00 ;  /* 0x3b9aca00ff057424 */ /* 0x000fe400078e00ff */
[C---:B0-----:R-:W-:Y:S01]  /*03f0*/  IMAD.WIDE.U32 R2, R7.reuse, 0x4, R2 ;  /* 0x0000000407027825 */ /* 0x041fe200078e0002 */
[----:B------:R-:W-:-:S04]  /*0400*/  IADD3 R7, PT, PT, R7, 0x4, RZ ;  /* 0x0000000407077810 */ /* 0x000fc80007ffe0ff */
[----:B------:R2:W-:Y:S04]  /*0410*/  STG.E desc[UR8][R2.64], R5 ;  /* 0x0000000502007986 */ /* 0x0005e8000c101908 */
[----:B------:R2:W-:Y:S04]  /*0420*/  STG.E desc[UR8][R2.64+0x4], R5 ;  /* 0x0000040502007986 */ /* 0x0005e8000c101908 */
[----:B------:R2:W-:Y:S04]  /*0430*/  STG.E desc[UR8][R2.64+0x8], R5 ;  /* 0x0000080502007986 */ /* 0x0005e8000c101908 */
[----:B------:R2:W-:Y:S02]  /*0440*/  STG.E desc[UR8][R2.64+0xc], R5 ;  /* 0x00000c0502007986 */ /* 0x0005e4000c101908 */
.L_x_6:
[----:B------:R-:W-:Y:S05]  /*0450*/  BRA.U !UP1, `(.L_x_2) ;  /* 0x0000000109247547 */ /* 0x000fea000b800000 */
[----:B0-2---:R-:W0:Y:S01]  /*0460*/  LDC.64 R4, c[0x0][0x398] ;  /* 0x0000e600ff047b82 */ /* 0x005e220000000a00 */
[----:B-1----:R-:W-:Y:S01]  /*0470*/  IMAD.MOV.U32 R9, RZ, RZ, 0x3b9aca00 ;  /* 0x3b9aca00ff097424 */ /* 0x002fe200078e00ff */
[----:B------:R-:W-:-:S06]  /*0480*/  UMOV UR4, URZ ;  /* 0x000000ff00047c82 */ /* 0x000fcc0008000000 */
.L_x_7:
[C---:B0--3--:R-:W-:Y:S01]  /*0490*/  IMAD.WIDE.U32 R2, R7.reuse, 0x4, R4 ;  /* 0x0000000407027825 */ /* 0x049fe200078e0004 */
[----:B------:R-:W-:Y:S01]  /*04a0*/  UIADD3 UR4, UPT, UPT, UR4, 0x1, URZ ;  /* 0x0000000104047890 */ /* 0x000fe2000fffe0ff */
[----:B------:R-:W-:-:S03]  /*04b0*/  IADD3 R7, PT, PT, R7, 0x1, RZ ;  /* 0x0000000107077810 */ /* 0x000fc60007ffe0ff */
[----:B------:R3:W-:Y:S01]  /*04c0*/  STG.E desc[UR8][R2.64], R9 ;  /* 0x0000000902007986 */ /* 0x0007e2000c101908 */
[----:B------:R-:W-:-:S09]  /*04d0*/  UISETP.NE.AND UP0, UPT, UR4, UR5, UPT ;  /* 0x000000050400728c */ /* 0x000fd2000bf05270 */
[----:B------:R-:W-:Y:S05]  /*04e0*/  BRA.U UP0, `(.L_x_7) ;  /* 0xfffffffd00e87547 */ /* 0x000fea000b83ffff */
.L_x_2:
[----:B0-2---:R-:W0:Y:S08]  /*04f0*/  LDC R5, c[0x0][0x394] ;  /* 0x0000e500ff057b82 */ /* 0x005e300000000800 */
[----:B-1-3--:R-:W0:Y:S02]  /*0500*/  LDC.64 R2, c[0x0][0x398] ;  /* 0x0000e600ff027b82 */ /* 0x00ae240000000a00 */
[----:B0-----:R-:W-:-:S05]  /*0510*/  IMAD.WIDE R2, R5, 0x4, R2 ;  /* 0x0000000405027825 */ /* 0x001fca00078e0202 */
[----:B------:R0:W-:Y:S02]  /*0520*/  STG.E desc[UR8][R2.64], RZ ;  /* 0x000000ff02007986 */ /* 0x0001e4000c101908 */
.L_x_1:
[----:B------:R-:W-:Y:S05]  /*0530*/  BSYNC.RECONVERGENT B0 ;  /* 0x0000000000007941 */ /* 0x000fea0003800200 */
.L_x_0:
[----:B------:R-:W-:Y:S06]  /*0540*/  BAR.SYNC.DEFER_BLOCKING 0x0 ;  /* 0x0000000000007b1d */ /* 0x000fec0000010000 */
[----:B------:R-:W1:Y:S02]  /*0550*/  LDCU UR4, c[0x0][0x360] ;  /* 0x00006c00ff0477ac */ /* 0x000e640008000800 */
.L_x_17:
[----:B------:R-:W2:Y:S01]  /*0560*/  LDCU UR5, c[0x0][0x390] ;  /* 0x00007200ff0577ac */ /* 0x000ea20008000800 */
[----:B------:R-:W-:Y:S02]  /*0570*/  PLOP3.LUT P0, PT, PT, PT, PT, 0x80, 0x8 ;  /* 0x000000000008781c */ /* 0x000fe40003f0f070 */
[----:B--2---:R-:W-:Y:S01]  /*0580*/  ISETP.GE.AND P1, PT, R0, UR5, PT ;  /* 0x0000000500007c0c */ /* 0x004fe2000bf26270 */
[----:B------:R-:W-:Y:S05]  /*0590*/  WARPSYNC.ALL ;  /* 0x0000000000007948 */ /* 0x000fea0003800000 */
[----:B------:R-:W-:Y:S01]  /*05a0*/  BSSY.RECONVERGENT B0, `(.L_x_8) ;  /* 0x000002f000007945 */ /* 0x000fe20003800200 */
[----:B------:R-:W-:Y:S06]  /*05b0*/  BAR.SYNC.DEFER_BLOCKING 0x0 ;  /* 0x0000000000007b1d */ /* 0x000fec0000010000 */
[----:B0-----:R-:W-:Y:S05]  /*05c0*/  @P1 BRA `(.L_x_9) ;  /* 0x0000000000b01947 */ /* 0x001fea0003800000 */
[----:B------:R-:W-:Y:S01]  /*05d0*/  BSSY.RECONVERGENT B1, `(.L_x_10) ;  /* 0x0000029000017945 */ /* 0x000fe20003800200 */
[----:B------:R-:W-:Y:S01]  /*05e0*/  PRMT R11, RZ, 0x7610, R11 ;  /* 0x00007610ff0b7816 */ /* 0x000fe2000000000b */
[----:B------:R-:W-:-:S07]  /*05f0*/  IMAD.MOV.U32 R10, RZ, RZ, R0 ;  /* 0x000000ffff0a7224 */ /* 0x000fce00078e0000 */
.L_x_16:
[----:B0-----:R-:W0:Y:S01]  /*0600*/  LDC.64 R2, c[0x0][0x398] ;  /* 0x0000e600ff027b82 */ /* 0x001e220000000a00 */
[----:B------:R-:W2:Y:S01]  /*0610*/  LDCU UR5, c[0x0][0x390] ;  /* 0x00007200ff0577ac */ /* 0x000ea20008000800 */
[----:B0-----:R-:W-:-:S05]  /*0620*/  IMAD.WIDE R2, R10, 0x4, R2 ;  /* 0x000000040a027825 */ /* 0x001fca00078e0202 */
[----:B------:R-:W3:Y:S01]  /*0630*/  LDG.E R4, desc[UR8][R2.64] ;  /* 0x0000000802047981 */ /* 0x000ee2000c1e1900 */
[----:B------:R-:W-:Y:S01]  /*0640*/  MOV R7, R10 ;  /* 0x0000000a00077202 */ /* 0x000fe20000000f00 */
[----:B-1----:R-:W-:Y:S01]  /*0650*/  VIADD R10, R10, UR4 ;  /* 0x000000040a0a7c36 */ /* 0x002fe20008000000 */
[----:B------:R-:W-:Y:S04]  /*0660*/  BSSY.RECONVERGENT B2, `(.L_x_11) ;  /* 0x000001e000027945 */ /* 0x000fe80003800200 */
[----:B--2---:R-:W-:Y:S02]  /*0670*/  ISETP.GE.AND P0, PT, R10, UR5, PT ;  /* 0x000000050a007c0c */ /* 0x004fe4000bf06270 */
[----:B---3--:R-:W-:-:S13]  /*0680*/  ISETP.GT.AND P1, PT, R4, 0x3b9ac9ff, PT ;  /* 0x3b9ac9ff0400780c */ /* 0x008fda0003f24270 */
[----:B------:R-:W-:Y:S05]  /*0690*/  @P1 BRA `(.L_x_12) ;  /* 0x0000000000681947 */ /* 0x000fea0003800000 */
[----:B------:R-:W0:Y:S02]  /*06a0*/  LDC.64 R4, c[0x0][0x380] ;  /* 0x0000e000ff047b82 */ /* 0x000e240000000a00 */
[----:B0-----:R-:W-:-:S05]  /*06b0*/  IMAD.WIDE R4, R7, 0x4, R4 ;  /* 0x0000000407047825 */ /* 0x001fca00078e0204 */
[----:B------:R-:W2:Y:S04]  /*06c0*/  LDG.E R12, desc[UR8][R4.64] ;  /* 0x00000008040c7981 */ /* 0x000ea8000c1e1900 */
[----:B------:R-:W2:Y:S02]  /*06d0*/  LDG.E R13, desc[UR8][R4.64+0x4] ;  /* 0x00000408040d7981 */ /* 0x000ea4000c1e1900 */
[----:B--2---:R-:W-:-:S13]  /*06e0*/  ISETP.GE.AND P1, PT, R12, R13, PT ;  /* 0x0000000d0c00720c */ /* 0x004fda0003f26270 */
[----:B------:R-:W-:Y:S05]  /*06f0*/  @P1 BRA `(.L_x_12) ;  /* 0x0000000000501947 */ /* 0x000fea0003800000 */
[----:B------:R-:W0:Y:S01]  /*0700*/  LDC.64 R6, c[0x0][0x398] ;  /* 0x0000e600ff067b82 */ /* 0x000e220000000a00 */
[----:B------:R-:W-:Y:S01]  /*0710*/  MOV R17, R12 ;  /* 0x0000000c00117202 */ /* 0x000fe20000000f00 */
[----:B------:R-:W-:-:S06]  /*0720*/  IMAD.MOV.U32 R16, RZ, RZ, R13 ;  /* 0x000000ffff107224 */ /* 0x000fcc00078e000d */
[----:B------:R-:W1:Y:S02]  /*0730*/  LDC.64 R8, c[0x0][0x388] ;  /* 0x0000e200ff087b82 */ /* 0x000e640000000a00 */
.L_x_15:
[----:B-1----:R-:W-:Y:S01]  /*0740*/  IMAD.WIDE R12, R17, 0x4, R8 ;  /* 0x00000004110c7825 */ /* 0x002fe200078e0208 */
[----:B0-----:R-:W2:Y:S05]  /*0750*/  LDG.E R19, desc[UR8][R2.64] ;  /* 0x0000000802137981 */ /* 0x001eaa000c1e1900 */
[----:B------:R-:W0:Y:S02]  /*0760*/  LDG.E R13, desc[UR8][R12.64] ;  /* 0x000000080c0d7981 */ /* 0x000e24000c1e1900 */
[----:B0-----:R-:W-:-:S05]  /*0770*/  IMAD.WIDE R14, R13, 0x4, R6 ;  /* 0x000000040d0e7825 */ /* 0x001fca00078e0206 */
[----:B------:R-:W3:Y:S01]  /*0780*/  LDG.E R18, desc[UR8][R14.64] ;  /* 0x000000080e127981 */ /* 0x000ee2000c1e1900 */
[----:B--2---:R-:W-:Y:S01]  /*0790*/  IADD3 R19, PT, PT, R19, 0x1, RZ ;  /* 0x0000000113137810 */ /* 0x004fe20007ffe0ff */
[----:B------:R-:W-:Y:S01]  /*07a0*/  BSSY.RECONVERGENT B3, `(.L_x_13) ;  /* 0x0000007000037945 */ /* 0x000fe20003800200 */
[----:B------:R-:W-:Y:S02]  /*07b0*/  VIADD R17, R17, 0x1 ;  /* 0x0000000111117836 */ /* 0x000fe40000000000 */
[----:B---3--:R-:W-:-:S13]  /*07c0*/  ISETP.GT.AND P1, PT, R18, R19, PT ;  /* 0x000000131200720c */ /* 0x008fda0003f24270 */
[----:B------:R-:W-:Y:S05]  /*07d0*/  @!P1 BRA `(.L_x_14) ;  /* 0x00000000000c9947 */ /* 0x000fea0003800000 */
[----:B------:R0:W-:Y:S04]  /*07e0*/  REDG.E.MIN.S32.STRONG.GPU desc[UR8][R14.64], R19 ;  /* 0x000000130e00798e */ /* 0x0001e8000c92e308 */
[----:B------:R0:W5:Y:S01]  /*07f0*/  LDG.E R16, desc[UR8][R4.64+0x4] ;  /* 0x0000040804107981 */ /* 0x000162000c1e1900 */
[----:B------:R-:W-:-:S07]  /*0800*/  HFMA2 R11, -RZ, RZ, 0, 5.9604644775390625e-08 ;  /* 0x00000001ff0b7431 */ /* 0x000fce00000001ff */
.L_x_14:
[----:B------:R-:W-:Y:S05]  /*0810*/  BSYNC.RECONVERGENT B3 ;  /* 0x0000000000037941 */ /* 0x000fea0003800200 */
.L_x_13:
[----:B-----5:R-:W-:-:S13]  /*0820*/  ISETP.GE.AND P1, PT, R17, R16, PT ;  /* 0x000000101100720c */ /* 0x020fda0003f26270 */
[----:B------:R-:W-:Y:S05]  /*0830*/  @!P1 BRA `(.L_x_15) ;  /* 0xfffffffc00c09947 */ /* 0x000fea000383ffff */
.L_x_12:
[----:B------:R-:W-:Y:S05]  /*0840*/  BSYNC.RECONVERGENT B2 ;  /* 0x0000000000027941 */ /* 0x000fea0003800200 */
.L_x_11:
[----:B------:R-:W-:Y:S05]  /*0850*/  @!P0 BRA `(.L_x_16) ;  /* 0xfffffffc00688947 */ /* 0x000fea000383ffff */
[----:B------:R-:W-:Y:S05]  /*0860*/  BSYNC.RECONVERGENT B1 ;  /* 0x0000000000017941 */ /* 0x000fea0003800200 */
.L_x_10:
[----:B------:R-:W-:-:S04]  /*0870*/  LOP3.LUT P0, RZ, R11, 0xff, RZ, 0xc0, !PT ;  /* 0x000000ff0bff7812 */ /* 0x000fc8000780c0ff */
[----:B------:R-:W-:-:S13]  /*0880*/  PLOP3.LUT P0, PT, P0, PT, PT, 0x8, 0x80 ;  /* 0x000000000080781c */ /* 0x000fda000070e170 */
.L_x_9:
[----:B-1----:R-:W-:Y:S05]  /*0890*/  BSYNC.RECONVERGENT B0 ;  /* 0x0000000000007941 */ /* 0x002fea0003800200 */
.L_x_8:
[----:B------:R-:W-:Y:S06]  /*08a0*/  BAR.SYNC.DEFER_BLOCKING 0x0 ;  /* 0x0000000000007b1d */ /* 0x000fec0000010000 */
[----:B------:R-:W-:Y:S05]  /*08b0*/  @!P0 BRA `(.L_x_17) ;  /* 0xfffffffc00288947 */ /* 0x000fea000383ffff */
[----:B------:R-:W-:Y:S05]  /*08c0*/  EXIT ;  /* 0x000000000000794d */ /* 0x000fea0003800000 */
.L_x_18:
[----:B------:R-:W-:-:S00]  /*08d0*/  BRA `(.L_x_18) ;  /* 0xfffffffc00fc7947 */ /* 0x000fc0000383ffff */
[----:B------:R-:W-:-:S00]  /*08e0*/  NOP ;  /* 0x0000000000007918 */ /* 0x000fc00000000000 */
        /* <DEDUP_REMOVED lines=9> */
.L_x_20:


//--------------------- .text._Z22degreeCentralityKernelPiiPf --------------------------
	.section	.text._Z22degreeCentralityKernelPiiPf,"ax",@progbits
	.align	128
        .global         _Z22degreeCentralityKernelPiiPf
        .type           _Z22degreeCentralityKernelPiiPf,@function
        .size           _Z22degreeCentralityKernelPiiPf,(.L_x_21 - _Z22degreeCentralityKernelPiiPf)
        .other          _Z22degreeCentralityKernelPiiPf,@"STO_CUDA_ENTRY STV_DEFAULT"
_Z22degreeCentralityKernelPiiPf:
.text._Z22degreeCentralityKernelPiiPf:
[----:B------:R-:W-:Y:S01]  /*0000*/  LDC R1, c[0x0][0x37c] ;  /* 0x0000df00ff017b82 */ /* 0x000fe20000000800 */
[----:B------:R-:W0:Y:S07]  /*0010*/  S2R R0, SR_TID.X ;  /* 0x0000000000007919 */ /* 0x000e2e0000002100 */
[----:B------:R-:W0:Y:S01]  /*0020*/  S2UR UR4, SR_CTAID.X ;  /* 0x00000000000479c3 */ /* 0x000e220000002500 */
[----:B------:R-:W1:Y:S07]  /*0030*/  LDCU UR5, c[0x0][0x388] ;  /* 0x00007100ff0577ac */ /* 0x000e6e0008000800 */
[----:B------:R-:W0:Y:S02]  /*0040*/  LDC R7, c[0x0][0x360] ;  /* 0x0000d800ff077b82 */ /* 0x000e240000000800 */
[----:B0-----:R-:W-:-:S05]  /*0050*/  IMAD R7, R7, UR4, R0 ;  /* 0x0000000407077c24 */ /* 0x001fca000f8e0200 */
[----:B-1----:R-:W-:-:S13]  /*0060*/  ISETP.GE.AND P0, PT, R7, UR5, PT ;  /* 0x0000000507007c0c */ /* 0x002fda000bf06270 */
[----:B------:R-:W-:Y:S05]  /*0070*/  @P0 EXIT ;  /* 0x000000000000094d */ /* 0x000fea0003800000 */
[----:B------:R-:W0:Y:S01]  /*0080*/  LDC.64 R2, c[0x0][0x380] ;  /* 0x0000e000ff027b82 */ /* 0x000e220000000a00 */
[----:B------:R-:W1:Y:S07]  /*0090*/  LDCU.64 UR4, c[0x0][0x358] ;  /* 0x00006b00ff0477ac */ /* 0x000e6e0008000a00 */
[----:B------:R-:W2:Y:S01]  /*00a0*/  LDC.64 R4, c[0x0][0x390] ;  /* 0x0000e400ff047b82 */ /* 0x000ea20000000a00 */
[----:B0-----:R-:W-:-:S05]  /*00b0*/  IMAD.WIDE R2, R7, 0x4, R2 ;  /* 0x0000000407027825 */ /* 0x001fca00078e0202 */
[----:B-1----:R-:W3:Y:S04]  /*00c0*/  LDG.E R0, desc[UR4][R2.64+0x4] ;  /* 0x0000040402007981 */ /* 0x002ee8000c1e1900 */
[----:B------:R-:W3:Y:S01]  /*00d0*/  LDG.E R9, desc[UR4][R2.64] ;  /* 0x0000000402097981 */ /* 0x000ee2000c1e1900 */
[----:B--2---:R-:W-:Y:S01]  /*00e0*/  IMAD.WIDE R4, R7, 0x4, R4 ;  /* 0x0000000407047825 */ /* 0x004fe200078e0204 */
[----:B---3--:R-:W-:-:S04]  /*00f0*/  IADD3 R0, PT, PT, R0, -R9, RZ ;  /* 0x8000000900007210 */ /* 0x008fc80007ffe0ff */
[----:B------:R-:W-:-:S05]  /*0100*/  I2FP.F32.S32 R7, R0 ;  /* 0x0000000000077245 */ /* 0x000fca0000201400 */
[----:B------:R-:W-:Y:S01]  /*0110*/  STG.E desc[UR4][R4.64], R7 ;  /* 0x0000000704007986 */ /* 0x000fe2000c101904 */
[----:B------:R-:W-:Y:S05]  /*0120*/  EXIT ;  /* 0x000000000000794d */ /* 0x000fea0003800000 */
.L_x_19:
        /* <DEDUP_REMOVED lines=13> */
.L_x_21:


//--------------------- .nv.shared.reserved.0     --------------------------
	.section	.nv.shared.reserved.0,"aw",@nobits
	.weak		__nv_reservedSMEM_offset_0_alias
	.size		__nv_reservedSMEM_offset_0_alias, 0, 64
	.other		__nv_reservedSMEM_offset_0_alias,@"STO_CUDA_RESERVED_SHARED STV_DEFAULT"
__nv_reservedSMEM_offset_0_alias:
	.zero		0
	.zero		64


//--------------------- .nv.constant0._Z9bfsKernelPiS_iiS_ --------------------------
	.section	.nv.constant0._Z9bfsKernelPiS_iiS_,"a",@progbits
	.sectionflags	@""
	.align	4
.nv.constant0._Z9bfsKernelPiS_iiS_:
	.zero		928


//--------------------- .nv.constant0._Z22degreeCentralityKernelPiiPf --------------------------
	.section	.nv.constant0._Z22degreeCentralityKernelPiiPf,"a",@progbits
	.sectionflags	@""
	.align	4
.nv.constant0._Z22degreeCentralityKernelPiiPf:
	.zero		920


//--------------------- SYMBOLS --------------------------

	.type		.nv.reservedSmem.offset0,@object
	.size		.nv.reservedSmem.offset0,0x4
